//
// Generated by NVIDIA NVVM Compiler
//
// Compiler Build ID: CL-36424714
// Cuda compilation tools, release 13.0, V13.0.88
// Based on NVVM 20.0.0
//

.version 9.0
.target sm_100
.address_size 64

	// .globl	_Z11kernel_mainiiiPj
.const .align 8 .b8 avg_const[768];

.visible .entry _Z11kernel_mainiiiPj(
	.param .u32 _Z11kernel_mainiiiPj_param_0,
	.param .u32 _Z11kernel_mainiiiPj_param_1,
	.param .u32 _Z11kernel_mainiiiPj_param_2,
	.param .u64 .ptr .align 1 _Z11kernel_mainiiiPj_param_3
)
{
	.reg .pred 	%p<18>;
	.reg .b32 	%r<71>;
	.reg .b64 	%rd<17>;
	.reg .b64 	%fd<60>;

	ld.param.u32 	%r28, [_Z11kernel_mainiiiPj_param_0];
	ld.param.u32 	%r29, [_Z11kernel_mainiiiPj_param_1];
	ld.param.u32 	%r30, [_Z11kernel_mainiiiPj_param_2];
	mov.u32 	%r31, %tid.y;
	mov.u32 	%r32, %ctaid.y;
	mov.u32 	%r1, %ntid.y;
	mad.lo.s32 	%r60, %r32, %r1, %r31;
	setp.ge.s32 	%p1, %r60, %r28;
	@%p1 bra 	$L__BB0_5;
	mov.u32 	%r33, %tid.x;
	mov.u32 	%r34, %ctaid.x;
	mov.u32 	%r3, %ntid.x;
	mad.lo.s32 	%r4, %r34, %r3, %r33;
	setp.lt.s32 	%p2, %r30, 1;
	@%p2 bra 	$L__BB0_5;
	and.b32  	%r5, %r30, 2147483644;
	and.b32  	%r6, %r30, 1;
	mov.u32 	%r35, %nctaid.y;
	mul.lo.s32 	%r7, %r1, %r35;
	mov.u32 	%r36, %nctaid.x;
	mul.lo.s32 	%r8, %r3, %r36;
	mov.u64 	%rd13, avg_const;
	add.s64 	%rd7, %rd13, 48;
$L__BB0_3:
	setp.lt.s32 	%p3, %r4, %r29;
	@%p3 bra 	$L__BB0_6;
$L__BB0_4:
	add.s32 	%r60, %r60, %r7;
	setp.lt.s32 	%p17, %r60, %r28;
	@%p17 bra 	$L__BB0_3;
$L__BB0_5:
	ret;
$L__BB0_6:
	mov.u32 	%r61, %r4;
$L__BB0_7:
	ld.param.u64 	%rd15, [_Z11kernel_mainiiiPj_param_3];
	setp.lt.u32 	%p4, %r30, 4;
	mad.lo.s32 	%r39, %r60, %r29, %r61;
	cvta.to.global.u64 	%rd5, %rd15;
	mul.wide.s32 	%rd6, %r39, 4;
	add.s64 	%rd1, %rd5, %rd6;
	ld.global.u32 	%r12, [%rd1];
	and.b32  	%r40, %r12, 255;
	cvt.rn.f64.u32 	%fd1, %r40;
	shr.u32 	%r41, %r12, 8;
	and.b32  	%r42, %r41, 255;
	cvt.rn.f64.u32 	%fd2, %r42;
	shr.u32 	%r43, %r12, 16;
	and.b32  	%r44, %r43, 255;
	cvt.rn.f64.u32 	%fd3, %r44;
	mov.f64 	%fd58, 0d0000000000000000;
	mov.b32 	%r68, 0;
	mov.u32 	%r64, %r68;
	@%p4 bra 	$L__BB0_10;
	mov.f64 	%fd58, 0d0000000000000000;
	mov.b32 	%r62, 0;
	mov.u64 	%rd16, %rd7;
	mov.u32 	%r64, %r62;
$L__BB0_9:
	.pragma "nounroll";
	ld.const.f64 	%fd11, [%rd16+-48];
	ld.const.f64 	%fd12, [%rd16+-40];
	mul.f64 	%fd13, %fd12, %fd2;
	fma.rn.f64 	%fd14, %fd11, %fd1, %fd13;
	ld.const.f64 	%fd15, [%rd16+-32];
	fma.rn.f64 	%fd16, %fd15, %fd3, %fd14;
	setp.gt.f64 	%p5, %fd16, %fd58;
	selp.f64 	%fd17, %fd16, %fd58, %p5;
	selp.b32 	%r46, %r62, %r64, %p5;
	ld.const.f64 	%fd18, [%rd16+-24];
	ld.const.f64 	%fd19, [%rd16+-16];
	mul.f64 	%fd20, %fd19, %fd2;
	fma.rn.f64 	%fd21, %fd18, %fd1, %fd20;
	ld.const.f64 	%fd22, [%rd16+-8];
	fma.rn.f64 	%fd23, %fd22, %fd3, %fd21;
	setp.gt.f64 	%p6, %fd23, %fd17;
	selp.f64 	%fd24, %fd23, %fd17, %p6;
	add.s32 	%r47, %r62, 1;
	selp.b32 	%r48, %r47, %r46, %p6;
	ld.const.f64 	%fd25, [%rd16];
	ld.const.f64 	%fd26, [%rd16+8];
	mul.f64 	%fd27, %fd26, %fd2;
	fma.rn.f64 	%fd28, %fd25, %fd1, %fd27;
	ld.const.f64 	%fd29, [%rd16+16];
	fma.rn.f64 	%fd30, %fd29, %fd3, %fd28;
	setp.gt.f64 	%p7, %fd30, %fd24;
	selp.f64 	%fd31, %fd30, %fd24, %p7;
	add.s32 	%r49, %r62, 2;
	selp.b32 	%r50, %r49, %r48, %p7;
	ld.const.f64 	%fd32, [%rd16+24];
	ld.const.f64 	%fd33, [%rd16+32];
	mul.f64 	%fd34, %fd33, %fd2;
	fma.rn.f64 	%fd35, %fd32, %fd1, %fd34;
	ld.const.f64 	%fd36, [%rd16+40];
	fma.rn.f64 	%fd37, %fd36, %fd3, %fd35;
	setp.gt.f64 	%p8, %fd37, %fd31;
	selp.f64 	%fd58, %fd37, %fd31, %p8;
	add.s32 	%r51, %r62, 3;
	selp.b32 	%r64, %r51, %r50, %p8;
	add.s64 	%rd16, %rd16, 96;
	add.s32 	%r62, %r62, 4;
	setp.ne.s32 	%p9, %r62, %r5;
	mov.u32 	%r68, %r5;
	@%p9 bra 	$L__BB0_9;
$L__BB0_10:
	and.b32  	%r53, %r30, 3;
	setp.eq.s32 	%p10, %r53, 0;
	@%p10 bra 	$L__BB0_15;
	setp.eq.s32 	%p11, %r53, 1;
	@%p11 bra 	$L__BB0_13;
	mul.lo.s32 	%r54, %r68, 3;
	mul.wide.u32 	%rd9, %r54, 8;
	add.s64 	%rd11, %rd13, %rd9;
	ld.const.f64 	%fd38, [%rd11];
	ld.const.f64 	%fd39, [%rd11+8];
	mul.f64 	%fd40, %fd39, %fd2;
	fma.rn.f64 	%fd41, %fd38, %fd1, %fd40;
	ld.const.f64 	%fd42, [%rd11+16];
	fma.rn.f64 	%fd43, %fd42, %fd3, %fd41;
	setp.gt.f64 	%p12, %fd43, %fd58;
	selp.f64 	%fd44, %fd43, %fd58, %p12;
	selp.b32 	%r55, %r68, %r64, %p12;
	add.s32 	%r56, %r68, 1;
	ld.const.f64 	%fd45, [%rd11+24];
	ld.const.f64 	%fd46, [%rd11+32];
	mul.f64 	%fd47, %fd46, %fd2;
	fma.rn.f64 	%fd48, %fd45, %fd1, %fd47;
	ld.const.f64 	%fd49, [%rd11+40];
	fma.rn.f64 	%fd50, %fd49, %fd3, %fd48;
	setp.gt.f64 	%p13, %fd50, %fd44;
	selp.f64 	%fd58, %fd50, %fd44, %p13;
	selp.b32 	%r64, %r56, %r55, %p13;
	add.s32 	%r68, %r68, 2;
$L__BB0_13:
	setp.eq.s32 	%p14, %r6, 0;
	@%p14 bra 	$L__BB0_15;
	mul.lo.s32 	%r57, %r68, 3;
	mul.wide.u32 	%rd12, %r57, 8;
	add.s64 	%rd14, %rd13, %rd12;
	ld.const.f64 	%fd51, [%rd14];
	ld.const.f64 	%fd52, [%rd14+8];
	mul.f64 	%fd53, %fd52, %fd2;
	fma.rn.f64 	%fd54, %fd51, %fd1, %fd53;
	ld.const.f64 	%fd55, [%rd14+16];
	fma.rn.f64 	%fd56, %fd55, %fd3, %fd54;
	setp.gt.f64 	%p15, %fd56, %fd58;
	selp.b32 	%r64, %r68, %r64, %p15;
$L__BB0_15:
	shl.b32 	%r58, %r64, 24;
	or.b32  	%r59, %r12, %r58;
	st.global.u32 	[%rd1], %r59;
	add.s32 	%r61, %r61, %r8;
	setp.lt.s32 	%p16, %r61, %r29;
	@%p16 bra 	$L__BB0_7;
	bra.uni 	$L__BB0_4;

}


// ===== COMPILED SASS (sm_100) =====

	.target	sm_100

	.elftype	@"ET_EXEC"


//--------------------- .note.nv.tkinfo           --------------------------
	.section	.note.nv.tkinfo,"",@"SHT_NOTE"
	.sectionflags	@"SHF_NOTE_NV_TKINFO"
	.tkinfo
        /*0018*/ 	.word	0x00000002
        /*0030*/ 	.string	""
        /*0030*/ 	.string	"ptxas"
        /*0030*/ 	.string	"Cuda compilation tools, release 13.0, V13.0.88"
        /*0030*/ 	.string	"Build cuda_13.0.r13.0/compiler.36424714_0"
        /*0030*/ 	.string	"-arch sm_100 -m 64 "



//--------------------- .note.nv.cuinfo           --------------------------
	.section	.note.nv.cuinfo,"",@"SHT_NOTE"
	.sectionflags	@"SHF_NOTE_NV_CUINFO"
        /*0018*/ 	.short	0x0002
        /*001a*/ 	.short	0x0064
        /*001c*/ 	.short	0x0082
	.zero		2


//--------------------- .nv.info                  --------------------------
	.section	.nv.info,"",@"SHT_CUDA_INFO"
	.align	4


	//----- nvinfo : EIATTR_REGCOUNT
	.align		4
        /*0000*/ 	.byte	0x04, 0x2f
        /*0002*/ 	.short	(.L_2 - .L_1)
	.align		4
.L_1:
        /*0004*/ 	.word	index@(_Z11kernel_mainiiiPj)
        /*0008*/ 	.word	0x0000001d


	//----- nvinfo : EIATTR_FRAME_SIZE
	.align		4
.L_2:
        /*000c*/ 	.byte	0x04, 0x11
        /*000e*/ 	.short	(.L_4 - .L_3)
	.align		4
.L_3:
        /*0010*/ 	.word	index@(_Z11kernel_mainiiiPj)
        /*0014*/ 	.word	0x00000000


	//----- nvinfo : EIATTR_MIN_STACK_SIZE
	.align		4
.L_4:
        /*0018*/ 	.byte	0x04, 0x12
        /*001a*/ 	.short	(.L_6 - .L_5)
	.align		4
.L_5:
        /*001c*/ 	.word	index@(_Z11kernel_mainiiiPj)
        /*0020*/ 	.word	0x00000000
.L_6:


//--------------------- .nv.compat                --------------------------
	.section	.nv.compat,"",@"SHT_CUDA_COMPAT_INFO"
	.align	4
        /*0000*/ 	.byte	0x02, 0x09, 0x00, 0x00, 0x02, 0x02, 0x01, 0x00, 0x02, 0x05, 0x05, 0x00, 0x03, 0x07, 0x01, 0x01
        /*0010*/ 	.byte	0x02, 0x03, 0x00, 0x00, 0x02, 0x06, 0x01, 0x00, 0x04, 0x0b, 0x08, 0x00, 0x01, 0x00, 0x00, 0x00
        /*0020*/ 	.byte	0x00, 0x00, 0x00, 0x00


//--------------------- .nv.info._Z11kernel_mainiiiPj --------------------------
	.section	.nv.info._Z11kernel_mainiiiPj,"",@"SHT_CUDA_INFO"
	.sectionflags	@""
	.align	4


	//----- nvinfo : EIATTR_CUDA_API_VERSION
	.align		4
        /*0000*/ 	.byte	0x04, 0x37
        /*0002*/ 	.short	(.L_8 - .L_7)
.L_7:
        /*0004*/ 	.word	0x00000082


	//----- nvinfo : EIATTR_KPARAM_INFO
	.align		4
.L_8:
        /*0008*/ 	.byte	0x04, 0x17
        /*000a*/ 	.short	(.L_10 - .L_9)
.L_9:
        /*000c*/ 	.word	0x00000000
        /*0010*/ 	.short	0x0003
        /*0012*/ 	.short	0x0010
        /*0014*/ 	.byte	0x00, 0xf5, 0x21, 0x00


	//----- nvinfo : EIATTR_KPARAM_INFO
	.align		4
.L_10:
        /*0018*/ 	.byte	0x04, 0x17
        /*001a*/ 	.short	(.L_12 - .L_11)
.L_11:
        /*001c*/ 	.word	0x00000000
        /*0020*/ 	.short	0x0002
        /*0022*/ 	.short	0x0008
        /*0024*/ 	.byte	0x00, 0xf0, 0x11, 0x00


	//----- nvinfo : EIATTR_KPARAM_INFO
	.align		4
.L_12:
        /*0028*/ 	.byte	0x04, 0x17
        /*002a*/ 	.short	(.L_14 - .L_13)
.L_13:
        /*002c*/ 	.word	0x00000000
        /*0030*/ 	.short	0x0001
        /*0032*/ 	.short	0x0004
        /*0034*/ 	.byte	0x00, 0xf0, 0x11, 0x00


	//----- nvinfo : EIATTR_KPARAM_INFO
	.align		4
.L_14:
        /*0038*/ 	.byte	0x04, 0x17
        /*003a*/ 	.short	(.L_16 - .L_15)
.L_15:
        /*003c*/ 	.word	0x00000000
        /*0040*/ 	.short	0x0000
        /*0042*/ 	.short	0x0000
        /*0044*/ 	.byte	0x00, 0xf0, 0x11, 0x00


	//----- nvinfo : EIATTR_SPARSE_MMA_MASK
	.align		4
.L_16:
        /*0048*/ 	.byte	0x03, 0x50
        /*004a*/ 	.short	0x0000


	//----- nvinfo : EIATTR_MAXREG_COUNT
	.align		4
        /*004c*/ 	.byte	0x03, 0x1b
        /*004e*/ 	.short	0x00ff


	//----- nvinfo : EIATTR_MERCURY_ISA_VERSION
	.align		4
        /*0050*/ 	.byte	0x03, 0x5f
        /*0052*/ 	.short	0x0101


	//----- nvinfo : EIATTR_VRC_CTA_INIT_COUNT
	.align		4
        /*0054*/ 	.byte	0x02, 0x4a
	.zero		1
	.zero		1


	//----- nvinfo : EIATTR_EXIT_INSTR_OFFSETS
	.align		4
        /*0058*/ 	.byte	0x04, 0x1c
        /*005a*/ 	.short	(.L_18 - .L_17)


	//   ....[0]....
.L_17:
        /*005c*/ 	.word	0x00000070


	//   ....[1]....
        /*0060*/ 	.word	0x000000e0


	//   ....[2]....
        /*0064*/ 	.word	0x000008e0


	//----- nvinfo : EIATTR_CRS_STACK_SIZE
	.align		4
.L_18:
        /*0068*/ 	.byte	0x04, 0x1e
        /*006a*/ 	.short	(.L_20 - .L_19)
.L_19:
        /*006c*/ 	.word	0x00000000


	//----- nvinfo : EIATTR_CBANK_PARAM_SIZE
	.align		4
.L_20:
        /*0070*/ 	.byte	0x03, 0x19
        /*0072*/ 	.short	0x0018


	//----- nvinfo : EIATTR_PARAM_CBANK
	.align		4
        /*0074*/ 	.byte	0x04, 0x0a
        /*0076*/ 	.short	(.L_22 - .L_21)
	.align		4
.L_21:
        /*0078*/ 	.word	index@(.nv.constant0._Z11kernel_mainiiiPj)
        /*007c*/ 	.short	0x0380
        /*007e*/ 	.short	0x0018


	//----- nvinfo : EIATTR_SW_WAR
	.align		4
.L_22:
        /*0080*/ 	.byte	0x04, 0x36
        /*0082*/ 	.short	(.L_24 - .L_23)
.L_23:
        /*0084*/ 	.word	0x00000008
.L_24:


//--------------------- .nv.callgraph             --------------------------
	.section	.nv.callgraph,"",@"SHT_CUDA_CALLGRAPH"
	.align	4
	.sectionentsize	8
	.align		4
        /*0000*/ 	.word	0x00000000
	.align		4
        /*0004*/ 	.word	0xffffffff
	.align		4
        /*0008*/ 	.word	0x00000000
	.align		4
        /*000c*/ 	.word	0xfffffffe
	.align		4
        /*0010*/ 	.word	0x00000000
	.align		4
        /*0014*/ 	.word	0xfffffffd
	.align		4
        /*0018*/ 	.word	0x00000000
	.align		4
        /*001c*/ 	.word	0xfffffffc


//--------------------- .nv.constant3             --------------------------
	.section	.nv.constant3,"a",@progbits
	.align	8
.nv.constant3:
	.type		avg_const,@object
	.size		avg_const,(.L_0 - avg_const)
avg_const:
	.zero		768
.L_0:


//--------------------- .text._Z11kernel_mainiiiPj --------------------------
	.section	.text._Z11kernel_mainiiiPj,"ax",@progbits
	.align	128
        .global         _Z11kernel_mainiiiPj
        .type           _Z11kernel_mainiiiPj,@function
        .size           _Z11kernel_mainiiiPj,(.L_x_9 - _Z11kernel_mainiiiPj)
        .other          _Z11kernel_mainiiiPj,@"STO_CUDA_ENTRY STV_DEFAULT"
_Z11kernel_mainiiiPj:
.text._Z11kernel_mainiiiPj:
[----:B------:R-:W-:Y:S01]  /*0000*/  LDC R1, c[0x0][0x37c] ;  /* 0x0000df00ff017b82 */ /* 0x000fe20000000800 */
[----:B------:R-:W0:Y:S07]  /*0010*/  S2R R2, SR_TID.Y ;  /* 0x0000000000027919 */ /* 0x000e2e0000002200 */
[----:B------:R-:W0:Y:S01]  /*0020*/  S2UR UR4, SR_CTAID.Y ;  /* 0x00000000000479c3 */ /* 0x000e220000002600 */
[----:B------:R-:W1:Y:S07]  /*0030*/  LDCU UR5, c[0x0][0x380] ;  /* 0x00007000ff0577ac */ /* 0x000e6e0008000800 */
[----:B------:R-:W0:Y:S02]  /*0040*/  LDC R5, c[0x0][0x364] ;  /* 0x0000d900ff057b82 */ /* 0x000e240000000800 */
[----:B0-----:R-:W-:-:S05]  /*0050*/  IMAD R2, R5, UR4, R2 ;  /* 0x0000000405027c24 */ /* 0x001fca000f8e0202 */
[----:B-1----:R-:W-:-:S13]  /*0060*/  ISETP.GE.AND P0, PT, R2, UR5, PT ;  /* 0x0000000502007c0c */ /* 0x002fda000bf06270 */
[----:B------:R-:W-:Y:S05]  /*0070*/  @P0 EXIT ;  /* 0x000000000000094d */ /* 0x000fea0003800000 */
[----:B------:R-:W0:Y:S01]  /*0080*/  LDC R3, c[0x0][0x388] ;  /* 0x0000e200ff037b82 */ /* 0x000e220000000800 */
[----:B------:R-:W1:Y:S07]  /*0090*/  S2R R0, SR_TID.X ;  /* 0x0000000000007919 */ /* 0x000e6e0000002100 */
[----:B------:R-:W1:Y:S08]  /*00a0*/  S2UR UR4, SR_CTAID.X ;  /* 0x00000000000479c3 */ /* 0x000e700000002500 */
[----:B------:R-:W1:Y:S01]  /*00b0*/  LDC R7, c[0x0][0x360] ;  /* 0x0000d800ff077b82 */ /* 0x000e620000000800 */
[----:B0-----:R-:W-:Y:S01]  /*00c0*/  ISETP.GE.AND P0, PT, R3, 0x1, PT ;  /* 0x000000010300780c */ /* 0x001fe20003f06270 */
[----:B-1----:R-:W-:-:S12]  /*00d0*/  IMAD R0, R7, UR4, R0 ;  /* 0x0000000407007c24 */ /* 0x002fd8000f8e0200 */
[----:B------:R-:W-:Y:S05]  /*00e0*/  @!P0 EXIT ;  /* 0x000000000000894d */ /* 0x000fea0003800000 */
[----:B------:R-:W0:Y:S01]  /*00f0*/  LDCU UR4, c[0x0][0x374] ;  /* 0x00006e80ff0477ac */ /* 0x000e220008000800 */
[----:B------:R-:W-:Y:S01]  /*0100*/  LOP3.LUT R3, R3, 0x7ffffffc, RZ, 0xc0, !PT ;  /* 0x7ffffffc03037812 */ /* 0x000fe200078ec0ff */
[----:B------:R-:W1:Y:S01]  /*0110*/  LDCU UR5, c[0x0][0x370] ;  /* 0x00006e00ff0577ac */ /* 0x000e620008000800 */
[----:B------:R-:W2:Y:S01]  /*0120*/  LDCU.64 UR6, c[0x0][0x358] ;  /* 0x00006b00ff0677ac */ /* 0x000ea20008000a00 */
[----:B0-----:R-:W-:Y:S02]  /*0130*/  IMAD R5, R5, UR4, RZ ;  /* 0x0000000405057c24 */ /* 0x001fe4000f8e02ff */
[----:B-1----:R-:W-:-:S07]  /*0140*/  IMAD R4, R7, UR5, RZ ;  /* 0x0000000507047c24 */ /* 0x002fce000f8e02ff */
.L_x_7:
[----:B0-----:R-:W0:Y:S01]  /*0150*/  LDCU UR4, c[0x0][0x384] ;  /* 0x00007080ff0477ac */ /* 0x001e220008000800 */
[----:B------:R-:W-:Y:S01]  /*0160*/  BSSY.RECONVERGENT B0, `(.L_x_0) ;  /* 0x0000073000007945 */ /* 0x000fe20003800200 */
[----:B0-----:R-:W-:-:S13]  /*0170*/  ISETP.GE.AND P0, PT, R0, UR4, PT ;  /* 0x0000000400007c0c */ /* 0x001fda000bf06270 */
[----:B-1----:R-:W-:Y:S05]  /*0180*/  @P0 BRA `(.L_x_1) ;  /* 0x0000000400c00947 */ /* 0x002fea0003800000 */
[----:B------:R-:W-:-:S07]  /*0190*/  IMAD.MOV.U32 R7, RZ, RZ, R0 ;  /* 0x000000ffff077224 */ /* 0x000fce00078e0000 */
.L_x_6:
[----:B0-----:R-:W0:Y:S01]  /*01a0*/  LDC.64 R8, c[0x0][0x390] ;  /* 0x0000e400ff087b82 */ /* 0x001e220000000a00 */
[----:B-1----:R-:W1:Y:S07]  /*01b0*/  LDCU UR4, c[0x0][0x384] ;  /* 0x00007080ff0477ac */ /* 0x002e6e0008000800 */
[----:B------:R-:W3:Y:S01]  /*01c0*/  LDC R22, c[0x0][0x388] ;  /* 0x0000e200ff167b82 */ /* 0x000ee20000000800 */
[----:B-1----:R-:W-:-:S04]  /*01d0*/  IMAD R11, R2, UR4, R7 ;  /* 0x00000004020b7c24 */ /* 0x002fc8000f8e0207 */
[----:B0-----:R-:W-:-:S05]  /*01e0*/  IMAD.WIDE R8, R11, 0x4, R8 ;  /* 0x000000040b087825 */ /* 0x001fca00078e0208 */
[----:B--2---:R-:W2:Y:S01]  /*01f0*/  LDG.E R6, desc[UR6][R8.64] ;  /* 0x0000000608067981 */ /* 0x004ea2000c1e1900 */
[----:B------:R-:W-:Y:S01]  /*0200*/  IMAD.IADD R7, R4, 0x1, R7 ;  /* 0x0000000104077824 */ /* 0x000fe200078e0207 */
[----:B------:R-:W-:Y:S02]  /*0210*/  CS2R R24, SRZ ;  /* 0x0000000000187805 */ /* 0x000fe4000001ff00 */
[----:B---3--:R-:W-:Y:S02]  /*0220*/  ISETP.GE.U32.AND P1, PT, R22, 0x4, PT ;  /* 0x000000041600780c */ /* 0x008fe40003f26070 */
[----:B------:R-:W-:Y:S02]  /*0230*/  CS2R R18, SRZ ;  /* 0x0000000000127805 */ /* 0x000fe4000001ff00 */
[----:B------:R-:W-:Y:S02]  /*0240*/  ISETP.GE.AND P0, PT, R7, UR4, PT ;  /* 0x0000000407007c0c */ /* 0x000fe4000bf06270 */
[----:B--2---:R-:W-:-:S02]  /*0250*/  SHF.R.U32.HI R12, RZ, 0x8, R6 ;  /* 0x00000008ff0c7819 */ /* 0x004fc40000011606 */
[----:B------:R-:W-:Y:S02]  /*0260*/  SHF.R.U32.HI R14, RZ, 0x10, R6 ;  /* 0x00000010ff0e7819 */ /* 0x000fe40000011606 */
[----:B------:R-:W-:Y:S02]  /*0270*/  LOP3.LUT R10, R6, 0xff, RZ, 0xc0, !PT ;  /* 0x000000ff060a7812 */ /* 0x000fe400078ec0ff */
[----:B------:R-:W-:Y:S02]  /*0280*/  LOP3.LUT R12, R12, 0xff, RZ, 0xc0, !PT ;  /* 0x000000ff0c0c7812 */ /* 0x000fe400078ec0ff */
[----:B------:R-:W-:Y:S02]  /*0290*/  LOP3.LUT R14, R14, 0xff, RZ, 0xc0, !PT ;  /* 0x000000ff0e0e7812 */ /* 0x000fe400078ec0ff */
[----:B------:R-:W0:Y:S08]  /*02a0*/  I2F.F64.U32 R10, R10 ;  /* 0x0000000a000a7312 */ /* 0x000e300000201800 */
[----:B------:R-:W1:Y:S08]  /*02b0*/  I2F.F64.U32 R12, R12 ;  /* 0x0000000c000c7312 */ /* 0x000e700000201800 */
[----:B------:R-:W2:Y:S01]  /*02c0*/  I2F.F64.U32 R14, R14 ;  /* 0x0000000e000e7312 */ /* 0x000ea20000201800 */
[----:B0-----:R-:W-:Y:S05]  /*02d0*/  @!P1 BRA `(.L_x_2) ;  /* 0x0000000000c09947 */ /* 0x001fea0003800000 */
[----:B------:R-:W-:Y:S01]  /*02e0*/  CS2R R24, SRZ ;  /* 0x0000000000187805 */ /* 0x000fe2000001ff00 */
[----:B------:R-:W-:Y:S01]  /*02f0*/  IMAD.MOV.U32 R23, RZ, RZ, 0x30 ;  /* 0x00000030ff177424 */ /* 0x000fe200078e00ff */
[----:B------:R-:W-:-:S07]  /*0300*/  CS2R R18, SRZ ;  /* 0x0000000000127805 */ /* 0x000fce000001ff00 */
.L_x_3:
[----:B------:R-:W1:Y:S08]  /*0310*/  LDC.64 R20, c[0x3][R23+-0x28] ;  /* 0x00fff60017147b82 */ /* 0x000e700000000a00 */
[----:B------:R-:W0:Y:S01]  /*0320*/  LDC.64 R16, c[0x3][R23+-0x30] ;  /* 0x00fff40017107b82 */ /* 0x000e220000000a00 */
[----:B-1----:R-:W-:-:S08]  /*0330*/  DMUL R20, R12, R20 ;  /* 0x000000140c147228 */ /* 0x002fd00000000000 */
[----:B0-----:R-:W-:Y:S01]  /*0340*/  DFMA R20, R10, R16, R20 ;  /* 0x000000100a14722b */ /* 0x001fe20000000014 */
[----:B------:R-:W2:Y:S07]  /*0350*/  LDC.64 R16, c[0x3][R23+-0x20] ;  /* 0x00fff80017107b82 */ /* 0x000eae0000000a00 */
[----:B--2---:R-:W-:Y:S02]  /*0360*/  DFMA R16, R14, R16, R20 ;  /* 0x000000100e10722b */ /* 0x004fe40000000014 */
[----:B------:R-:W0:Y:S06]  /*0370*/  LDC.64 R20, c[0x3][R23+-0x10] ;  /* 0x00fffc0017147b82 */ /* 0x000e2c0000000a00 */
[----:B------:R-:W-:-:S06]  /*0380*/  DSETP.GT.AND P2, PT, R16, R18, PT ;  /* 0x000000121000722a */ /* 0x000fcc0003f44000 */
[----:B------:R-:W-:Y:S02]  /*0390*/  FSEL R16, R16, R18, P2 ;  /* 0x0000001210107208 */ /* 0x000fe40001000000 */
[----:B------:R-:W-:Y:S02]  /*03a0*/  FSEL R17, R17, R19, P2 ;  /* 0x0000001311117208 */ /* 0x000fe40001000000 */
[----:B------:R-:W1:Y:S01]  /*03b0*/  LDC.64 R18, c[0x3][R23+-0x18] ;  /* 0x00fffa0017127b82 */ /* 0x000e620000000a00 */
[----:B------:R-:W-:Y:S01]  /*03c0*/  SEL R25, R24, R25, P2 ;  /* 0x0000001918197207 */ /* 0x000fe20001000000 */
[----:B0-----:R-:W-:-:S08]  /*03d0*/  DMUL R20, R12, R20 ;  /* 0x000000140c147228 */ /* 0x001fd00000000000 */
[----:B-1----:R-:W-:Y:S01]  /*03e0*/  DFMA R20, R10, R18, R20 ;  /* 0x000000120a14722b */ /* 0x002fe20000000014 */
[----:B------:R-:W0:Y:S07]  /*03f0*/  LDC.64 R18, c[0x3][R23+-0x8] ;  /* 0x00fffe0017127b82 */ /* 0x000e2e0000000a00 */
[----:B0-----:R-:W-:Y:S02]  /*0400*/  DFMA R18, R14, R18, R20 ;  /* 0x000000120e12722b */ /* 0x001fe40000000014 */
[----:B------:R-:W0:Y:S06]  /*0410*/  LDC.64 R20, c[0x3][R23+0x8] ;  /* 0x00c0020017147b82 */ /* 0x000e2c0000000a00 */
[----:B------:R-:W-:-:S06]  /*0420*/  DSETP.GT.AND P3, PT, R18, R16, PT ;  /* 0x000000101200722a */ /* 0x000fcc0003f64000 */
[----:B------:R-:W-:Y:S02]  /*0430*/  FSEL R16, R18, R16, P3 ;  /* 0x0000001012107208 */ /* 0x000fe40001800000 */
[----:B------:R-:W-:Y:S02]  /*0440*/  FSEL R17, R19, R17, P3 ;  /* 0x0000001113117208 */ /* 0x000fe40001800000 */
[----:B------:R-:W1:Y:S04]  /*0450*/  LDC.64 R18, c[0x3][R23] ;  /* 0x00c0000017127b82 */ /* 0x000e680000000a00 */
[----:B------:R-:W-:Y:S01]  /*0460*/  @P3 VIADD R25, R24, 0x1 ;  /* 0x0000000118193836 */ /* 0x000fe20000000000 */
        /* <DEDUP_REMOVED lines=11> */
[----:B-1----:R-:W-:Y:S02]  /*0520*/  DFMA R18, R10, R18, R20 ;  /* 0x000000120a12722b */ /* 0x002fe40000000014 */
[----:B------:R0:W1:Y:S02]  /*0530*/  LDC.64 R20, c[0x3][R23+0x28] ;  /* 0x00c00a0017147b82 */ /* 0x0000640000000a00 */
[----:B0-----:R-:W-:-:S04]  /*0540*/  VIADD R23, R23, 0x60 ;  /* 0x0000006017177836 */ /* 0x001fc80000000000 */
[----:B-1----:R-:W-:-:S08]  /*0550*/  DFMA R18, R14, R20, R18 ;  /* 0x000000140e12722b */ /* 0x002fd00000000012 */
[----:B------:R-:W-:-:S06]  /*0560*/  DSETP.GT.AND P1, PT, R18, R16, PT ;  /* 0x000000101200722a */ /* 0x000fcc0003f24000 */
[----:B------:R-:W-:Y:S02]  /*0570*/  FSEL R18, R18, R16, P1 ;  /* 0x0000001012127208 */ /* 0x000fe40000800000 */
[----:B------:R-:W-:-:S06]  /*0580*/  FSEL R19, R19, R17, P1 ;  /* 0x0000001113137208 */ /* 0x000fcc0000800000 */
[C---:B------:R-:W-:Y:S02]  /*0590*/  @P1 VIADD R25, R24.reuse, 0x3 ;  /* 0x0000000318191836 */ /* 0x040fe40000000000 */
[----:B------:R-:W-:-:S05]  /*05a0*/  VIADD R24, R24, 0x4 ;  /* 0x0000000418187836 */ /* 0x000fca0000000000 */
[----:B------:R-:W-:-:S13]  /*05b0*/  ISETP.NE.AND P2, PT, R24, R3, PT ;  /* 0x000000031800720c */ /* 0x000fda0003f45270 */
[----:B------:R-:W-:Y:S05]  /*05c0*/  @P2 BRA `(.L_x_3) ;  /* 0xfffffffc00502947 */ /* 0x000fea000383ffff */
[----:B------:R-:W-:-:S07]  /*05d0*/  IMAD.MOV.U32 R24, RZ, RZ, R3 ;  /* 0x000000ffff187224 */ /* 0x000fce00078e0003 */
.L_x_2:
[----:B------:R-:W-:-:S13]  /*05e0*/  LOP3.LUT P1, R16, R22, 0x3, RZ, 0xc0, !PT ;  /* 0x0000000316107812 */ /* 0x000fda000782c0ff */
[----:B------:R-:W-:Y:S05]  /*05f0*/  @!P1 BRA `(.L_x_4) ;  /* 0x0000000000949947 */ /* 0x000fea0003800000 */
[----:B------:R-:W-:Y:S02]  /*0600*/  ISETP.NE.AND P1, PT, R16, 0x1, PT ;  /* 0x000000011000780c */ /* 0x000fe40003f25270 */
[----:B------:R-:W-:-:S11]  /*0610*/  LOP3.LUT P3, RZ, R22, 0x1, RZ, 0xc0, !PT ;  /* 0x0000000116ff7812 */ /* 0x000fd6000786c0ff */
[----:B------:R-:W-:Y:S05]  /*0620*/  @!P1 BRA `(.L_x_5) ;  /* 0x00000000005c9947 */ /* 0x000fea0003800000 */
[----:B------:R-:W-:-:S04]  /*0630*/  IMAD R26, R24, 0x3, RZ ;  /* 0x00000003181a7824 */ /* 0x000fc800078e02ff */
[----:B------:R-:W-:-:S04]  /*0640*/  IMAD.SHL.U32 R26, R26, 0x8, RZ ;  /* 0x000000081a1a7824 */ /* 0x000fc800078e00ff */
[----:B------:R-:W1:Y:S08]  /*0650*/  LDC.64 R20, c[0x3][R26+0x8] ;  /* 0x00c002001a147b82 */ /* 0x000e700000000a00 */
[----:B------:R-:W0:Y:S08]  /*0660*/  LDC.64 R22, c[0x3][R26] ;  /* 0x00c000001a167b82 */ /* 0x000e300000000a00 */
[----:B------:R-:W2:Y:S01]  /*0670*/  LDC.64 R16, c[0x3][R26+0x10] ;  /* 0x00c004001a107b82 */ /* 0x000ea20000000a00 */
[----:B-1----:R-:W-:-:S08]  /*0680*/  DMUL R20, R12, R20 ;  /* 0x000000140c147228 */ /* 0x002fd00000000000 */
[----:B0-----:R-:W-:Y:S01]  /*0690*/  DFMA R20, R10, R22, R20 ;  /* 0x000000160a14722b */ /* 0x001fe20000000014 */
[----:B------:R-:W0:Y:S07]  /*06a0*/  LDC.64 R22, c[0x3][R26+0x28] ;  /* 0x00c00a001a167b82 */ /* 0x000e2e0000000a00 */
[----:B--2---:R-:W-:Y:S01]  /*06b0*/  DFMA R20, R14, R16, R20 ;  /* 0x000000100e14722b */ /* 0x004fe20000000014 */
[----:B------:R-:W1:Y:S07]  /*06c0*/  LDC.64 R16, c[0x3][R26+0x20] ;  /* 0x00c008001a107b82 */ /* 0x000e6e0000000a00 */
[----:B------:R-:W-:-:S06]  /*06d0*/  DSETP.GT.AND P1, PT, R20, R18, PT ;  /* 0x000000121400722a */ /* 0x000fcc0003f24000 */
[----:B------:R-:W-:Y:S02]  /*06e0*/  FSEL R18, R20, R18, P1 ;  /* 0x0000001214127208 */ /* 0x000fe40000800000 */
[----:B------:R-:W-:Y:S02]  /*06f0*/  FSEL R19, R21, R19, P1 ;  /* 0x0000001315137208 */ /* 0x000fe40000800000 */
[----:B------:R-:W2:Y:S01]  /*0700*/  LDC.64 R20, c[0x3][R26+0x18] ;  /* 0x00c006001a147b82 */ /* 0x000ea20000000a00 */
[----:B------:R-:W-:Y:S01]  /*0710*/  SEL R25, R24, R25, P1 ;  /* 0x0000001918197207 */ /* 0x000fe20000800000 */
[----:B-1----:R-:W-:-:S08]  /*0720*/  DMUL R16, R12, R16 ;  /* 0x000000100c107228 */ /* 0x002fd00000000000 */
[----:B--2---:R-:W-:-:S08]  /*0730*/  DFMA R16, R10, R20, R16 ;  /* 0x000000140a10722b */ /* 0x004fd00000000010 */
[----:B0-----:R-:W-:-:S08]  /*0740*/  DFMA R16, R14, R22, R16 ;  /* 0x000000160e10722b */ /* 0x001fd00000000010 */
[----:B------:R-:W-:-:S06]  /*0750*/  DSETP.GT.AND P2, PT, R16, R18, PT ;  /* 0x000000121000722a */ /* 0x000fcc0003f44000 */
[----:B------:R-:W-:Y:S02]  /*0760*/  FSEL R18, R16, R18, P2 ;  /* 0x0000001210127208 */ /* 0x000fe40001000000 */
[----:B------:R-:W-:-:S06]  /*0770*/  FSEL R19, R17, R19, P2 ;  /* 0x0000001311137208 */ /* 0x000fcc0001000000 */
[C---:B------:R-:W-:Y:S02]  /*0780*/  @P2 VIADD R25, R24.reuse, 0x1 ;  /* 0x0000000118192836 */ /* 0x040fe40000000000 */
[----:B------:R-:W-:-:S07]  /*0790*/  VIADD R24, R24, 0x2 ;  /* 0x0000000218187836 */ /* 0x000fce0000000000 */
.L_x_5:
[----:B------:R-:W-:Y:S05]  /*07a0*/  @!P3 BRA `(.L_x_4) ;  /* 0x000000000028b947 */ /* 0x000fea0003800000 */
[----:B------:R-:W-:-:S04]  /*07b0*/  IMAD R16, R24, 0x3, RZ ;  /* 0x0000000318107824 */ /* 0x000fc800078e02ff */
[----:B------:R-:W-:-:S04]  /*07c0*/  IMAD.SHL.U32 R26, R16, 0x8, RZ ;  /* 0x00000008101a7824 */ /* 0x000fc800078e00ff */
[----:B------:R-:W1:Y:S08]  /*07d0*/  LDC.64 R20, c[0x3][R26+0x8] ;  /* 0x00c002001a147b82 */ /* 0x000e700000000a00 */
[----:B------:R-:W0:Y:S08]  /*07e0*/  LDC.64 R22, c[0x3][R26] ;  /* 0x00c000001a167b82 */ /* 0x000e300000000a00 */
[----:B------:R-:W2:Y:S01]  /*07f0*/  LDC.64 R16, c[0x3][R26+0x10] ;  /* 0x00c004001a107b82 */ /* 0x000ea20000000a00 */
[----:B-1----:R-:W-:-:S08]  /*0800*/  DMUL R20, R12, R20 ;  /* 0x000000140c147228 */ /* 0x002fd00000000000 */
[----:B0-----:R-:W-:-:S08]  /*0810*/  DFMA R20, R10, R22, R20 ;  /* 0x000000160a14722b */ /* 0x001fd00000000014 */
[----:B--2---:R-:W-:-:S08]  /*0820*/  DFMA R16, R14, R16, R20 ;  /* 0x000000100e10722b */ /* 0x004fd00000000014 */
[----:B------:R-:W-:-:S06]  /*0830*/  DSETP.GT.AND P1, PT, R16, R18, PT ;  /* 0x000000121000722a */ /* 0x000fcc0003f24000 */
[----:B------:R-:W-:-:S08]  /*0840*/  SEL R25, R24, R25, P1 ;  /* 0x0000001918197207 */ /* 0x000fd00000800000 */
.L_x_4:
[----:B------:R-:W-:-:S05]  /*0850*/  IMAD.SHL.U32 R25, R25, 0x1000000, RZ ;  /* 0x0100000019197824 */ /* 0x000fca00078e00ff */
[----:B------:R-:W-:-:S05]  /*0860*/  LOP3.LUT R25, R6, R25, RZ, 0xfc, !PT ;  /* 0x0000001906197212 */ /* 0x000fca00078efcff */
[----:B------:R0:W-:Y:S01]  /*0870*/  STG.E desc[UR6][R8.64], R25 ;  /* 0x0000001908007986 */ /* 0x0001e2000c101906 */
[----:B------:R-:W-:Y:S05]  /*0880*/  @!P0 BRA `(.L_x_6) ;  /* 0xfffffff800448947 */ /* 0x000fea000383ffff */
.L_x_1:
[----:B--2---:R-:W-:Y:S05]  /*0890*/  BSYNC.RECONVERGENT B0 ;  /* 0x0000000000007941 */ /* 0x004fea0003800200 */
.L_x_0:
[----:B------:R-:W2:Y:S01]  /*08a0*/  LDCU UR4, c[0x0][0x380] ;  /* 0x00007000ff0477ac */ /* 0x000ea20008000800 */
[----:B------:R-:W-:-:S05]  /*08b0*/  IMAD.IADD R2, R5, 0x1, R2 ;  /* 0x0000000105027824 */ /* 0x000fca00078e0202 */
[----:B--2---:R-:W-:-:S13]  /*08c0*/  ISETP.GE.AND P0, PT, R2, UR4, PT ;  /* 0x0000000402007c0c */ /* 0x004fda000bf06270 */
[----:B------:R-:W-:Y:S05]  /*08d0*/  @!P0 BRA `(.L_x_7) ;  /* 0xfffffff8001c8947 */ /* 0x000fea000383ffff */
[----:B------:R-:W-:Y:S05]  /*08e0*/  EXIT ;  /* 0x000000000000794d */ /* 0x000fea0003800000 */
.L_x_8:
[----:B------:R-:W-:-:S00]  /*08f0*/  BRA `(.L_x_8) ;  /* 0xfffffffc00fc7947 */ /* 0x000fc0000383ffff */
[----:B------:R-:W-:-:S00]  /*0900*/  NOP ;  /* 0x0000000000007918 */ /* 0x000fc00000000000 */
[----:B------:R-:W-:-:S00]  /*0910*/  NOP ;  /* 0x0000000000007918 */ /* 0x000fc00000000000 */
[----:B------:R-:W-:-:S00]  /*0920*/  NOP ;  /* 0x0000000000007918 */ /* 0x000fc00000000000 */
[----:B------:R-:W-:-:S00]  /*0930*/  NOP ;  /* 0x0000000000007918 */ /* 0x000fc00000000000 */
[----:B------:R-:W-:-:S00]  /*0940*/  NOP ;  /* 0x0000000000007918 */ /* 0x000fc00000000000 */
[----:B------:R-:W-:-:S00]  /*0950*/  NOP ;  /* 0x0000000000007918 */ /* 0x000fc00000000000 */
[----:B------:R-:W-:-:S00]  /*0960*/  NOP ;  /* 0x0000000000007918 */ /* 0x000fc00000000000 */
[----:B------:R-:W-:-:S00]  /*0970*/  NOP ;  /* 0x0000000000007918 */ /* 0x000fc00000000000 */
.L_x_9:


//--------------------- .nv.shared.reserved.0     --------------------------
	.section	.nv.shared.reserved.0,"aw",@nobits
	.weak		__nv_reservedSMEM_offset_0_alias
	.size		__nv_reservedSMEM_offset_0_alias, 0, 64
	.other		__nv_reservedSMEM_offset_0_alias,@"STO_CUDA_RESERVED_SHARED STV_DEFAULT"
__nv_reservedSMEM_offset_0_alias:
	.zero		0
	.zero		64


//--------------------- .nv.constant0._Z11kernel_mainiiiPj --------------------------
	.section	.nv.constant0._Z11kernel_mainiiiPj,"a",@progbits
	.sectionflags	@""
	.align	4
.nv.constant0._Z11kernel_mainiiiPj:
	.zero		920


//--------------------- SYMBOLS --------------------------

	.type		.nv.reservedSmem.offset0,@object
	.size		.nv.reservedSmem.offset0,0x4
